	.headerflags	@"EF_CUDA_TEXMODE_UNIFIED EF_CUDA_64BIT_ADDRESS EF_CUDA_ACCELERATORS EF_CUDA_SM90 EF_CUDA_VIRTUAL_SM(EF_CUDA_SM90)"
	.elftype	@"ET_EXEC"


//--------------------- .nv.info                  --------------------------
	.section	.nv.info,"",@"SHT_CUDA_INFO"
	.align	4


	//----- nvinfo : EIATTR_REGCOUNT
	.align		4
        /*0000*/ 	.byte	0x04, 0x2f
        /*0002*/ 	.short	(.L_1 - .L_0)
	.align		4
.L_0:
        /*0004*/ 	.word	index@(triton_poi_fused_max_pool2d_with_indices_16)
        /*0008*/ 	.word	0x00000030


	//----- nvinfo : EIATTR_MIN_STACK_SIZE
	.align		4
.L_1:
        /*000c*/ 	.byte	0x04, 0x12
        /*000e*/ 	.short	(.L_3 - .L_2)
	.align		4
.L_2:
        /*0010*/ 	.word	index@(triton_poi_fused_max_pool2d_with_indices_16)
        /*0014*/ 	.word	0x00000000


	//----- nvinfo : EIATTR_FRAME_SIZE
	.align		4
.L_3:
        /*0018*/ 	.byte	0x04, 0x11
        /*001a*/ 	.short	(.L_5 - .L_4)
	.align		4
.L_4:
        /*001c*/ 	.word	index@(triton_poi_fused_max_pool2d_with_indices_16)
        /*0020*/ 	.word	0x00000000


	//----- nvinfo : EIATTR_MIN_STACK_SIZE
	.align		4
.L_5:
        /*0024*/ 	.byte	0x04, 0x12
        /*0026*/ 	.short	(.L_7 - .L_6)
	.align		4
.L_6:
        /*0028*/ 	.word	index@(triton_poi_fused_max_pool2d_with_indices_16)
        /*002c*/ 	.word	0x00000000
.L_7:


//--------------------- .nv.info.triton_poi_fused_max_pool2d_with_indices_16 --------------------------
	.section	.nv.info.triton_poi_fused_max_pool2d_with_indices_16,"",@"SHT_CUDA_INFO"
	.sectionflags	@""
	.align	4


	//----- nvinfo : EIATTR_CUDA_API_VERSION
	.align		4
        /*0000*/ 	.byte	0x04, 0x37
        /*0002*/ 	.short	(.L_9 - .L_8)
.L_8:
        /*0004*/ 	.word	0x0000007c


	//----- nvinfo : EIATTR_KPARAM_INFO
	.align		4
.L_9:
        /*0008*/ 	.byte	0x04, 0x17
        /*000a*/ 	.short	(.L_11 - .L_10)
.L_10:
        /*000c*/ 	.word	0x00000000
        /*0010*/ 	.short	0x0003
        /*0012*/ 	.short	0x0014
        /*0014*/ 	.byte	0x00, 0xf0, 0x11, 0x00


	//----- nvinfo : EIATTR_KPARAM_INFO
	.align		4
.L_11:
        /*0018*/ 	.byte	0x04, 0x17
        /*001a*/ 	.short	(.L_13 - .L_12)
.L_12:
        /*001c*/ 	.word	0x00000000
        /*0020*/ 	.short	0x0002
        /*0022*/ 	.short	0x0010
        /*0024*/ 	.byte	0x00, 0xf0, 0x11, 0x00


	//----- nvinfo : EIATTR_KPARAM_INFO
	.align		4
.L_13:
        /*0028*/ 	.byte	0x04, 0x17
        /*002a*/ 	.short	(.L_15 - .L_14)
.L_14:
        /*002c*/ 	.word	0x00000000
        /*0030*/ 	.short	0x0001
        /*0032*/ 	.short	0x0008
        /*0034*/ 	.byte	0x00, 0xf4, 0x21, 0x00


	//----- nvinfo : EIATTR_KPARAM_INFO
	.align		4
.L_15:
        /*0038*/ 	.byte	0x04, 0x17
        /*003a*/ 	.short	(.L_17 - .L_16)
.L_16:
        /*003c*/ 	.word	0x00000000
        /*0040*/ 	.short	0x0000
        /*0042*/ 	.short	0x0000
        /*0044*/ 	.byte	0x00, 0xf4, 0x21, 0x00


	//----- nvinfo : EIATTR_SPARSE_MMA_MASK
	.align		4
.L_17:
        /*0048*/ 	.byte	0x03, 0x50
        /*004a*/ 	.short	0x0000


	//----- nvinfo : EIATTR_MAXREG_COUNT
	.align		4
        /*004c*/ 	.byte	0x03, 0x1b
        /*004e*/ 	.short	0x00ff


	//----- nvinfo : EIATTR_EXIT_INSTR_OFFSETS
	.align		4
        /*0050*/ 	.byte	0x04, 0x1c
        /*0052*/ 	.short	(.L_19 - .L_18)


	//   ....[0]....
.L_18:
        /*0054*/ 	.word	0x000010f0


	//   ....[1]....
        /*0058*/ 	.word	0x00001150


	//----- nvinfo : EIATTR_REQNTID
	.align		4
.L_19:
        /*005c*/ 	.byte	0x04, 0x10
        /*005e*/ 	.short	(.L_21 - .L_20)
.L_20:
        /*0060*/ 	.word	0x00000080
        /*0064*/ 	.word	0x00000001
        /*0068*/ 	.word	0x00000001


	//----- nvinfo : EIATTR_CBANK_PARAM_SIZE
	.align		4
.L_21:
        /*006c*/ 	.byte	0x03, 0x19
        /*006e*/ 	.short	0x0018


	//----- nvinfo : EIATTR_PARAM_CBANK
	.align		4
        /*0070*/ 	.byte	0x04, 0x0a
        /*0072*/ 	.short	(.L_23 - .L_22)
	.align		4
.L_22:
        /*0074*/ 	.word	index@(.nv.constant0.triton_poi_fused_max_pool2d_with_indices_16)
        /*0078*/ 	.short	0x0210
        /*007a*/ 	.short	0x0018


	//----- nvinfo : EIATTR_SW_WAR
	.align		4
.L_23:
        /*007c*/ 	.byte	0x04, 0x36
        /*007e*/ 	.short	(.L_25 - .L_24)
.L_24:
        /*0080*/ 	.word	0x00000008
.L_25:


//--------------------- .nv.callgraph             --------------------------
	.section	.nv.callgraph,"",@"SHT_CUDA_CALLGRAPH"
	.align	4
	.sectionentsize	8
	.align		4
        /*0000*/ 	.word	0x00000000
	.align		4
        /*0004*/ 	.word	0xffffffff
	.align		4
        /*0008*/ 	.word	0x00000000
	.align		4
        /*000c*/ 	.word	0xfffffffe
	.align		4
        /*0010*/ 	.word	0x00000000
	.align		4
        /*0014*/ 	.word	0xfffffffd
	.align		4
        /*0018*/ 	.word	0x00000000
	.align		4
        /*001c*/ 	.word	0xfffffffc


//--------------------- .text.triton_poi_fused_max_pool2d_with_indices_16 --------------------------
	.section	.text.triton_poi_fused_max_pool2d_with_indices_16,"ax",@progbits
	.sectionflags	@"SHF_BARRIERS=1"
	.align	128
        .global         triton_poi_fused_max_pool2d_with_indices_16
        .type           triton_poi_fused_max_pool2d_with_indices_16,@function
        .size           triton_poi_fused_max_pool2d_with_indices_16,(.L_x_1 - triton_poi_fused_max_pool2d_with_indices_16)
        .other          triton_poi_fused_max_pool2d_with_indices_16,@"STO_CUDA_ENTRY STV_DEFAULT"
triton_poi_fused_max_pool2d_with_indices_16:
.text.triton_poi_fused_max_pool2d_with_indices_16:
[----:B------:R-:W0:Y:S01]  /*0000*/  LDC R1, c[0x0][0x28] ;  /* 0x00000a00ff017b82 */ /* 0x000e220000000800 */
[----:B------:R-:W1:Y:S07]  /*0010*/  S2R R21, SR_CTAID.X ;  /* 0x0000000000157919 */ /* 0x000e6e0000002500 */
[----:B------:R-:W2:Y:S01]  /*0020*/  LDC.64 R22, c[0x0][0x210] ;  /* 0x00008400ff167b82 */ /* 0x000ea20000000a00 */
[----:B------:R-:W-:Y:S02]  /*0030*/  CS2R R32, SRZ ;  /* 0x0000000000207805 */ /* 0x000fe4000001ff00 */
[----:B------:R-:W-:Y:S01]  /*0040*/  CS2R R30, SRZ ;  /* 0x00000000001e7805 */ /* 0x000fe2000001ff00 */
[----:B------:R-:W3:Y:S01]  /*0050*/  S2R R18, SR_TID.X ;  /* 0x0000000000127919 */ /* 0x000ee20000002100 */
[----:B------:R-:W-:Y:S01]  /*0060*/  ULDC.64 UR6, c[0x0][0x208] ;  /* 0x0000820000067ab9 */ /* 0x000fe20000000a00 */
[----:B------:R-:W4:Y:S01]  /*0070*/  S2R R19, SR_CTAID.Y ;  /* 0x0000000000137919 */ /* 0x000f220000002600 */
[----:B-1----:R-:W-:Y:S01]  /*0080*/  IMAD.SHL.U32 R21, R21, 0x20, RZ ;  /* 0x0000002015157824 */ /* 0x002fe200078e00ff */
[----:B---3--:R-:W-:-:S04]  /*0090*/  SHF.R.U32.HI R4, RZ, 0x5, R18 ;  /* 0x00000005ff047819 */ /* 0x008fc80000011612 */
[----:B------:R-:W-:Y:S01]  /*00a0*/  LOP3.LUT R2, R21, 0x1f, R18, 0xf8, !PT ;  /* 0x0000001f15027812 */ /* 0x000fe200078ef812 */
[----:B----4-:R-:W-:-:S03]  /*00b0*/  IMAD.SHL.U32 R20, R19, 0x20, RZ ;  /* 0x0000002013147824 */ /* 0x010fc600078e00ff */
[----:B------:R-:W-:Y:S02]  /*00c0*/  SHF.R.S32.HI R3, RZ, 0x1f, R2 ;  /* 0x0000001fff037819 */ /* 0x000fe40000011402 */
[----:B------:R-:W-:Y:S02]  /*00d0*/  ISETP.GE.AND P0, PT, R2, 0x40, PT ;  /* 0x000000400200780c */ /* 0x000fe40003f06270 */
[----:B------:R-:W-:Y:S02]  /*00e0*/  LEA.HI R0, R3, R2, RZ, 0x3 ;  /* 0x0000000203007211 */ /* 0x000fe400078f18ff */
[----:B------:R-:W-:Y:S02]  /*00f0*/  SGXT.U32 R3, R4, 0x2 ;  /* 0x000000020403781a */ /* 0x000fe40000000000 */
[C---:B------:R-:W-:Y:S01]  /*0100*/  LOP3.LUT R5, R0.reuse, 0x7ffffff8, RZ, 0xc0, !PT ;  /* 0x7ffffff800057812 */ /* 0x040fe200078ec0ff */
[----:B------:R-:W-:Y:S01]  /*0110*/  IMAD.SHL.U32 R4, R0, 0x4, RZ ;  /* 0x0000000400047824 */ /* 0x000fe200078e00ff */
[----:B------:R-:W-:-:S03]  /*0120*/  LOP3.LUT R0, R20, R3, RZ, 0xfc, !PT ;  /* 0x0000000314007212 */ /* 0x000fc600078efcff */
[----:B------:R-:W-:Y:S01]  /*0130*/  IMAD.IADD R5, R2, 0x1, -R5 ;  /* 0x0000000102057824 */ /* 0x000fe200078e0a05 */
[----:B------:R-:W-:Y:S01]  /*0140*/  LOP3.LUT R4, R4, 0xffffffe0, RZ, 0xc0, !PT ;  /* 0xffffffe004047812 */ /* 0x000fe200078ec0ff */
[----:B------:R-:W-:-:S04]  /*0150*/  IMAD.SHL.U32 R0, R0, 0x100, RZ ;  /* 0x0000010000007824 */ /* 0x000fc800078e00ff */
[----:B------:R-:W-:Y:S01]  /*0160*/  IMAD R41, R5, 0x2, R4 ;  /* 0x0000000205297824 */ /* 0x000fe200078e0204 */
[C---:B------:R-:W-:Y:S02]  /*0170*/  LOP3.LUT R45, R0.reuse, 0x800, RZ, 0xfc, !PT ;  /* 0x00000800002d7812 */ /* 0x040fe400078efcff */
[C---:B------:R-:W-:Y:S01]  /*0180*/  LOP3.LUT R43, R0.reuse, 0x400, RZ, 0xfc, !PT ;  /* 0x00000400002b7812 */ /* 0x040fe200078efcff */
[C---:B------:R-:W-:Y:S02]  /*0190*/  IMAD.IADD R3, R41.reuse, 0x1, R0 ;  /* 0x0000000129037824 */ /* 0x040fe400078e0200 */
[----:B------:R-:W-:Y:S01]  /*01a0*/  IMAD.IADD R7, R41, 0x1, R45 ;  /* 0x0000000129077824 */ /* 0x000fe200078e022d */
[C---:B------:R-:W-:Y:S01]  /*01b0*/  LOP3.LUT R44, R0.reuse, 0xc00, RZ, 0xfc, !PT ;  /* 0x00000c00002c7812 */ /* 0x040fe200078efcff */
[----:B--2---:R-:W-:Y:S01]  /*01c0*/  IMAD.WIDE R2, R3, 0x4, R22 ;  /* 0x0000000403027825 */ /* 0x004fe200078e0216 */
[----:B------:R-:W-:-:S03]  /*01d0*/  LOP3.LUT R36, R0, 0x1400, RZ, 0xfc, !PT ;  /* 0x0000140000247812 */ /* 0x000fc600078efcff */
[----:B------:R-:W-:Y:S01]  /*01e0*/  IMAD.WIDE R6, R7, 0x4, R22 ;  /* 0x0000000407067825 */ /* 0x000fe200078e0216 */
[C---:B------:R-:W-:Y:S01]  /*01f0*/  LOP3.LUT R42, R0.reuse, 0x1000, RZ, 0xfc, !PT ;  /* 0x00001000002a7812 */ /* 0x040fe200078efcff */
[----:B------:R1:W2:Y:S02]  /*0200*/  @!P0 LDG.E.EL R31, desc[UR6][R2.64] ;  /* 0x00000006021f8981 */ /* 0x0002a4000c2e1900 */
[C---:B------:R-:W-:Y:S02]  /*0210*/  IMAD.IADD R5, R41.reuse, 0x1, R43 ;  /* 0x0000000129057824 */ /* 0x040fe400078e022b */
[C---:B------:R-:W-:Y:S01]  /*0220*/  VIADD R29, R41.reuse, 0x1 ;  /* 0x00000001291d7836 */ /* 0x040fe20000000000 */
[----:B------:R3:W4:Y:S01]  /*0230*/  @!P0 LDG.E.EL R33, desc[UR6][R6.64] ;  /* 0x0000000606218981 */ /* 0x000722000c2e1900 */
[----:B------:R-:W-:Y:S01]  /*0240*/  IMAD.IADD R11, R41, 0x1, R44 ;  /* 0x00000001290b7824 */ /* 0x000fe200078e022c */
[----:B------:R-:W-:Y:S01]  /*0250*/  CS2R R34, SRZ ;  /* 0x0000000000227805 */ /* 0x000fe2000001ff00 */
[----:B------:R-:W-:Y:S01]  /*0260*/  IMAD.WIDE R4, R5, 0x4, R22 ;  /* 0x0000000405047825 */ /* 0x000fe200078e0216 */
[----:B------:R-:W-:-:S03]  /*0270*/  LOP3.LUT R38, R0, 0x1800, RZ, 0xfc, !PT ;  /* 0x0000180000267812 */ /* 0x000fc600078efcff */
[----:B-1----:R-:W-:Y:S01]  /*0280*/  IMAD.IADD R3, R0, 0x1, R29 ;  /* 0x0000000100037824 */ /* 0x002fe200078e021d */
[----:B------:R-:W-:Y:S01]  /*0290*/  CS2R R16, SRZ ;  /* 0x0000000000107805 */ /* 0x000fe2000001ff00 */
[----:B---3--:R-:W-:Y:S01]  /*02a0*/  IMAD.IADD R7, R41, 0x1, R36 ;  /* 0x0000000129077824 */ /* 0x008fe200078e0224 */
[----:B------:R1:W3:Y:S01]  /*02b0*/  @!P0 LDG.E.EL R30, desc[UR6][R4.64] ;  /* 0x00000006041e8981 */ /* 0x0002e2000c2e1900 */
[----:B------:R-:W-:-:S04]  /*02c0*/  IMAD.WIDE R10, R11, 0x4, R22 ;  /* 0x000000040b0a7825 */ /* 0x000fc800078e0216 */
[----:B------:R-:W-:Y:S01]  /*02d0*/  IMAD.IADD R9, R41, 0x1, R42 ;  /* 0x0000000129097824 */ /* 0x000fe200078e022a */
[----:B------:R5:W2:Y:S01]  /*02e0*/  @!P0 LDG.E.EL R32, desc[UR6][R10.64] ;  /* 0x000000060a208981 */ /* 0x000aa2000c2e1900 */
[----:B------:R-:W-:Y:S02]  /*02f0*/  IMAD.IADD R25, R43, 0x1, R29 ;  /* 0x000000012b197824 */ /* 0x000fe400078e021d */
[----:B------:R-:W-:-:S04]  /*0300*/  IMAD.WIDE R6, R7, 0x4, R22 ;  /* 0x0000000407067825 */ /* 0x000fc800078e0216 */
[--C-:B------:R-:W-:Y:S01]  /*0310*/  IMAD.WIDE R2, R3, 0x4, R22.reuse ;  /* 0x0000000403027825 */ /* 0x100fe200078e0216 */
[----:B------:R1:W2:Y:S03]  /*0320*/  @!P0 LDG.E.EL R34, desc[UR6][R6.64] ;  /* 0x0000000606228981 */ /* 0x0002a6000c2e1900 */
[--C-:B------:R-:W-:Y:S01]  /*0330*/  IMAD.WIDE R8, R9, 0x4, R22.reuse ;  /* 0x0000000409087825 */ /* 0x100fe200078e0216 */
[----:B------:R5:W2:Y:S03]  /*0340*/  @!P0 LDG.E.EL R16, desc[UR6][R2.64] ;  /* 0x0000000602108981 */ /* 0x000aa6000c2e1900 */
[----:B------:R-:W-:Y:S01]  /*0350*/  IMAD.WIDE R24, R25, 0x4, R22 ;  /* 0x0000000419187825 */ /* 0x000fe200078e0216 */
[----:B------:R-:W-:Y:S01]  /*0360*/  CS2R R14, SRZ ;  /* 0x00000000000e7805 */ /* 0x000fe2000001ff00 */
[----:B------:R5:W3:Y:S02]  /*0370*/  @!P0 LDG.E.EL R35, desc[UR6][R8.64] ;  /* 0x0000000608238981 */ /* 0x000ae4000c2e1900 */
[----:B-1----:R-:W-:-:S02]  /*0380*/  IMAD.IADD R5, R41, 0x1, R38 ;  /* 0x0000000129057824 */ /* 0x002fc400078e0226 */
[--C-:B-----5:R-:W-:Y:S01]  /*0390*/  IMAD.IADD R11, R45, 0x1, R29.reuse ;  /* 0x000000012d0b7824 */ /* 0x120fe200078e021d */
[----:B------:R-:W3:Y:S01]  /*03a0*/  @!P0 LDG.E.EL R17, desc[UR6][R24.64] ;  /* 0x0000000618118981 */ /* 0x000ee2000c2e1900 */
[----:B0-----:R-:W-:Y:S02]  /*03b0*/  IMAD.IADD R7, R42, 0x1, R29 ;  /* 0x000000012a077824 */ /* 0x001fe400078e021d */
[----:B------:R-:W-:Y:S01]  /*03c0*/  IMAD.MOV.U32 R37, RZ, RZ, RZ ;  /* 0x000000ffff257224 */ /* 0x000fe200078e00ff */
[----:B------:R-:W-:Y:S01]  /*03d0*/  CS2R R12, SRZ ;  /* 0x00000000000c7805 */ /* 0x000fe2000001ff00 */
[----:B------:R-:W-:-:S04]  /*03e0*/  IMAD.WIDE R4, R5, 0x4, R22 ;  /* 0x0000000405047825 */ /* 0x000fc800078e0216 */
[----:B------:R-:W-:Y:S01]  /*03f0*/  IMAD.WIDE R2, R11, 0x4, R22 ;  /* 0x000000040b027825 */ /* 0x000fe200078e0216 */
[----:B------:R0:W5:Y:S03]  /*0400*/  @!P0 LDG.E.EL R37, desc[UR6][R4.64] ;  /* 0x0000000604258981 */ /* 0x000166000c2e1900 */
[----:B------:R-:W-:Y:S01]  /*0410*/  IMAD.IADD R9, R44, 0x1, R29 ;  /* 0x000000012c097824 */ /* 0x000fe200078e021d */
[----:B------:R1:W4:Y:S01]  /*0420*/  @!P0 LDG.E.EL R14, desc[UR6][R2.64] ;  /* 0x00000006020e8981 */ /* 0x000322000c2e1900 */
[----:B------:R-:W-:Y:S01]  /*0430*/  IMAD.WIDE R6, R7, 0x4, R22 ;  /* 0x0000000407067825 */ /* 0x000fe200078e0216 */
[----:B------:R-:W-:-:S03]  /*0440*/  CS2R R10, SRZ ;  /* 0x00000000000a7805 */ /* 0x000fc6000001ff00 */
[----:B------:R-:W-:Y:S01]  /*0450*/  IMAD.IADD R26, R38, 0x1, R29 ;  /* 0x00000001261a7824 */ /* 0x000fe200078e021d */
[----:B------:R1:W5:Y:S01]  /*0460*/  @!P0 LDG.E.EL R12, desc[UR6][R6.64] ;  /* 0x00000006060c8981 */ /* 0x000362000c2e1900 */
[----:B------:R-:W-:Y:S02]  /*0470*/  VIADD R27, R41, 0x10 ;  /* 0x00000010291b7836 */ /* 0x000fe40000000000 */
[----:B------:R-:W-:-:S04]  /*0480*/  IMAD.WIDE R8, R9, 0x4, R22 ;  /* 0x0000000409087825 */ /* 0x000fc800078e0216 */
[----:B0-----:R-:W-:Y:S01]  /*0490*/  IMAD.IADD R5, R36, 0x1, R29 ;  /* 0x0000000124057824 */ /* 0x001fe200078e021d */
[----:B------:R0:W5:Y:S01]  /*04a0*/  @!P0 LDG.E.EL R15, desc[UR6][R8.64] ;  /* 0x00000006080f8981 */ /* 0x000162000c2e1900 */
[----:B-1----:R-:W-:-:S04]  /*04b0*/  IMAD.WIDE R2, R26, 0x4, R22 ;  /* 0x000000041a027825 */ /* 0x002fc800078e0216 */
[----:B------:R-:W-:Y:S01]  /*04c0*/  IMAD.IADD R7, R43, 0x1, R27 ;  /* 0x000000012b077824 */ /* 0x000fe200078e021b */
[----:B------:R1:W5:Y:S01]  /*04d0*/  @!P0 LDG.E.EL R10, desc[UR6][R2.64] ;  /* 0x00000006020a8981 */ /* 0x000362000c2e1900 */
[----:B------:R-:W-:Y:S01]  /*04e0*/  IMAD.WIDE R4, R5, 0x4, R22 ;  /* 0x0000000405047825 */ /* 0x000fe200078e0216 */
[----:B0-----:R-:W-:-:S03]  /*04f0*/  CS2R R8, SRZ ;  /* 0x0000000000087805 */ /* 0x001fc6000001ff00 */
[C---:B------:R-:W-:Y:S01]  /*0500*/  IMAD.IADD R25, R0.reuse, 0x1, R27 ;  /* 0x0000000100197824 */ /* 0x040fe200078e021b */
[----:B------:R0:W5:Y:S01]  /*0510*/  @!P0 LDG.E.EL R13, desc[UR6][R4.64] ;  /* 0x00000006040d8981 */ /* 0x000162000c2e1900 */
[----:B------:R-:W-:Y:S01]  /*0520*/  LOP3.LUT R39, R0, 0x1c00, RZ, 0xfc, !PT ;  /* 0x00001c0000277812 */ /* 0x000fe200078efcff */
[----:B-1----:R-:W-:-:S05]  /*0530*/  IMAD.WIDE R2, R7, 0x4, R22 ;  /* 0x0000000407027825 */ /* 0x002fca00078e0216 */
[----:B------:R1:W5:Y:S01]  /*0540*/  @!P0 LDG.E.EL R8, desc[UR6][R2.64] ;  /* 0x0000000602088981 */ /* 0x000362000c2e1900 */
[----:B0-----:R-:W-:-:S04]  /*0550*/  IMAD.WIDE R4, R25, 0x4, R22 ;  /* 0x0000000419047825 */ /* 0x001fc800078e0216 */
[----:B------:R-:W-:Y:S01]  /*0560*/  IMAD.IADD R29, R39, 0x1, R29 ;  /* 0x00000001271d7824 */ /* 0x000fe200078e021d */
[----:B------:R0:W5:Y:S01]  /*0570*/  @!P0 LDG.E.EL R9, desc[UR6][R4.64] ;  /* 0x0000000604098981 */ /* 0x000162000c2e1900 */
[----:B------:R-:W-:Y:S02]  /*0580*/  IMAD.IADD R26, R44, 0x1, R27 ;  /* 0x000000012c1a7824 */ /* 0x000fe400078e021b */
[----:B------:R-:W-:-:S04]  /*0590*/  IMAD.WIDE R28, R29, 0x4, R22 ;  /* 0x000000041d1c7825 */ /* 0x000fc800078e0216 */
[----:B-1----:R-:W-:Y:S01]  /*05a0*/  IMAD.WIDE R2, R26, 0x4, R22 ;  /* 0x000000041a027825 */ /* 0x002fe200078e0216 */
[----:B------:R1:W5:Y:S03]  /*05b0*/  @!P0 LDG.E.EL R11, desc[UR6][R28.64] ;  /* 0x000000061c0b8981 */ /* 0x000366000c2e1900 */
[--C-:B------:R-:W-:Y:S01]  /*05c0*/  IMAD.IADD R26, R42, 0x1, R27.reuse ;  /* 0x000000012a1a7824 */ /* 0x100fe200078e021b */
[----:B0-----:R-:W-:Y:S01]  /*05d0*/  CS2R R4, SRZ ;  /* 0x0000000000047805 */ /* 0x001fe2000001ff00 */
[----:B------:R-:W-:Y:S01]  /*05e0*/  IMAD.IADD R25, R45, 0x1, R27 ;  /* 0x000000012d197824 */ /* 0x000fe200078e021b */
[----:B------:R-:W-:Y:S01]  /*05f0*/  CS2R R6, SRZ ;  /* 0x0000000000067805 */ /* 0x000fe2000001ff00 */
[----:B-1----:R-:W-:-:S05]  /*0600*/  IMAD.WIDE R28, R26, 0x4, R22 ;  /* 0x000000041a1c7825 */ /* 0x002fca00078e0216 */
[----:B------:R-:W5:Y:S04]  /*0610*/  @!P0 LDG.E.EL R6, desc[UR6][R2.64] ;  /* 0x0000000602068981 */ /* 0x000f68000c2e1900 */
[----:B------:R0:W5:Y:S01]  /*0620*/  @!P0 LDG.E.EL R5, desc[UR6][R28.64] ;  /* 0x000000061c058981 */ /* 0x000162000c2e1900 */
[----:B------:R-:W-:-:S04]  /*0630*/  IMAD.WIDE R24, R25, 0x4, R22 ;  /* 0x0000000419187825 */ /* 0x000fc800078e0216 */
[----:B------:R-:W-:Y:S01]  /*0640*/  IMAD.MOV.U32 R40, RZ, RZ, RZ ;  /* 0x000000ffff287224 */ /* 0x000fe200078e00ff */
[----:B------:R1:W5:Y:S01]  /*0650*/  @!P0 LDG.E.EL R7, desc[UR6][R24.64] ;  /* 0x0000000618078981 */ /* 0x000362000c2e1900 */
[----:B0-----:R-:W-:Y:S02]  /*0660*/  IMAD.IADD R29, R41, 0x1, R39 ;  /* 0x00000001291d7824 */ /* 0x001fe400078e0227 */
[----:B------:R-:W-:Y:S02]  /*0670*/  IMAD.IADD R26, R36, 0x1, R27 ;  /* 0x00000001241a7824 */ /* 0x000fe400078e021b */
[----:B------:R-:W-:-:S04]  /*0680*/  IMAD.WIDE R28, R29, 0x4, R22 ;  /* 0x000000041d1c7825 */ /* 0x000fc800078e0216 */
[----:B-1----:R-:W-:Y:S01]  /*0690*/  IMAD.WIDE R24, R26, 0x4, R22 ;  /* 0x000000041a187825 */ /* 0x002fe200078e0216 */
[----:B------:R-:W5:Y:S03]  /*06a0*/  @!P0 LDG.E.EL R40, desc[UR6][R28.64] ;  /* 0x000000061c288981 */ /* 0x000f66000c2e1900 */
[--C-:B------:R-:W-:Y:S01]  /*06b0*/  IMAD.IADD R26, R38, 0x1, R27.reuse ;  /* 0x00000001261a7824 */ /* 0x100fe200078e021b */
[----:B------:R0:W5:Y:S01]  /*06c0*/  @!P0 LDG.E.EL R4, desc[UR6][R24.64] ;  /* 0x0000000618048981 */ /* 0x000162000c2e1900 */
[----:B------:R-:W-:Y:S01]  /*06d0*/  CS2R R2, SRZ ;  /* 0x0000000000027805 */ /* 0x000fe2000001ff00 */
[----:B------:R-:W-:Y:S02]  /*06e0*/  IMAD.IADD R27, R39, 0x1, R27 ;  /* 0x00000001271b7824 */ /* 0x000fe400078e021b */
[----:B------:R-:W-:Y:S02]  /*06f0*/  VIADD R41, R41, 0x11 ;  /* 0x0000001129297836 */ /* 0x000fe40000000000 */
[----:B0-----:R-:W-:-:S04]  /*0700*/  IMAD.WIDE R24, R26, 0x4, R22 ;  /* 0x000000041a187825 */ /* 0x001fc800078e0216 */
[----:B------:R-:W-:Y:S01]  /*0710*/  IMAD.WIDE R26, R27, 0x4, R22 ;  /* 0x000000041b1a7825 */ /* 0x000fe200078e0216 */
[----:B------:R0:W5:Y:S04]  /*0720*/  @!P0 LDG.E.EL R3, desc[UR6][R24.64] ;  /* 0x0000000618038981 */ /* 0x000168000c2e1900 */
[----:B------:R1:W5:Y:S01]  /*0730*/  @!P0 LDG.E.EL R2, desc[UR6][R26.64] ;  /* 0x000000061a028981 */ /* 0x000362000c2e1900 */
[----:B0-----:R-:W-:Y:S02]  /*0740*/  IMAD.IADD R25, R0, 0x1, R41 ;  /* 0x0000000100197824 */ /* 0x001fe400078e0229 */
[----:B------:R-:W-:Y:S02]  /*0750*/  IMAD.MOV.U32 R0, RZ, RZ, RZ ;  /* 0x000000ffff007224 */ /* 0x000fe400078e00ff */
[----:B------:R-:W-:-:S04]  /*0760*/  IMAD.WIDE R24, R25, 0x4, R22 ;  /* 0x0000000419187825 */ /* 0x000fc800078e0216 */
[----:B-1----:R-:W-:Y:S01]  /*0770*/  IMAD.IADD R27, R43, 0x1, R41 ;  /* 0x000000012b1b7824 */ /* 0x002fe200078e0229 */
[----:B------:R0:W5:Y:S01]  /*0780*/  @!P0 LDG.E.EL R0, desc[UR6][R24.64] ;  /* 0x0000000618008981 */ /* 0x000162000c2e1900 */
[----:B------:R-:W-:Y:S02]  /*0790*/  IMAD.MOV.U32 R43, RZ, RZ, RZ ;  /* 0x000000ffff2b7224 */ /* 0x000fe400078e00ff */
[----:B------:R-:W-:-:S04]  /*07a0*/  IMAD.WIDE R26, R27, 0x4, R22 ;  /* 0x000000041b1a7825 */ /* 0x000fc800078e0216 */
[--C-:B------:R-:W-:Y:S01]  /*07b0*/  IMAD.IADD R29, R45, 0x1, R41.reuse ;  /* 0x000000012d1d7824 */ /* 0x100fe200078e0229 */
[----:B------:R1:W5:Y:S01]  /*07c0*/  @!P0 LDG.E.EL R43, desc[UR6][R26.64] ;  /* 0x000000061a2b8981 */ /* 0x000362000c2e1900 */
[----:B0-----:R-:W-:Y:S02]  /*07d0*/  IMAD.IADD R25, R44, 0x1, R41 ;  /* 0x000000012c197824 */ /* 0x001fe400078e0229 */
[----:B------:R-:W-:Y:S02]  /*07e0*/  IMAD.MOV.U32 R44, RZ, RZ, RZ ;  /* 0x000000ffff2c7224 */ /* 0x000fe400078e00ff */
[----:B------:R-:W-:-:S04]  /*07f0*/  IMAD.WIDE R24, R25, 0x4, R22 ;  /* 0x0000000419187825 */ /* 0x000fc800078e0216 */
[----:B------:R-:W-:Y:S01]  /*0800*/  IMAD.MOV.U32 R45, RZ, RZ, RZ ;  /* 0x000000ffff2d7224 */ /* 0x000fe200078e00ff */
[----:B------:R-:W5:Y:S01]  /*0810*/  @!P0 LDG.E.EL R44, desc[UR6][R24.64] ;  /* 0x00000006182c8981 */ /* 0x000f62000c2e1900 */
[----:B------:R-:W-:-:S04]  /*0820*/  IMAD.WIDE R28, R29, 0x4, R22 ;  /* 0x000000041d1c7825 */ /* 0x000fc800078e0216 */
[--C-:B-1----:R-:W-:Y:S01]  /*0830*/  IMAD.IADD R27, R42, 0x1, R41.reuse ;  /* 0x000000012a1b7824 */ /* 0x102fe200078e0229 */
[----:B------:R0:W5:Y:S01]  /*0840*/  @!P0 LDG.E.EL R45, desc[UR6][R28.64] ;  /* 0x000000061c2d8981 */ /* 0x000162000c2e1900 */
[--C-:B------:R-:W-:Y:S02]  /*0850*/  IMAD.IADD R36, R36, 0x1, R41.reuse ;  /* 0x0000000124247824 */ /* 0x100fe400078e0229 */
[--C-:B------:R-:W-:Y:S02]  /*0860*/  IMAD.IADD R38, R38, 0x1, R41.reuse ;  /* 0x0000000126267824 */ /* 0x100fe400078e0229 */
[----:B------:R-:W-:Y:S02]  /*0870*/  IMAD.IADD R41, R39, 0x1, R41 ;  /* 0x0000000127297824 */ /* 0x000fe400078e0229 */
[----:B------:R-:W-:Y:S02]  /*0880*/  IMAD.MOV.U32 R42, RZ, RZ, RZ ;  /* 0x000000ffff2a7224 */ /* 0x000fe400078e00ff */
[----:B------:R-:W-:-:S02]  /*0890*/  IMAD.MOV.U32 R39, RZ, RZ, RZ ;  /* 0x000000ffff277224 */ /* 0x000fc400078e00ff */
[----:B------:R-:W-:-:S04]  /*08a0*/  IMAD.WIDE R26, R27, 0x4, R22 ;  /* 0x000000041b1a7825 */ /* 0x000fc800078e0216 */
[--C-:B0-----:R-:W-:Y:S01]  /*08b0*/  IMAD.WIDE R28, R36, 0x4, R22.reuse ;  /* 0x00000004241c7825 */ /* 0x101fe200078e0216 */
[----:B------:R-:W5:Y:S03]  /*08c0*/  @!P0 LDG.E.EL R42, desc[UR6][R26.64] ;  /* 0x000000061a2a8981 */ /* 0x000f66000c2e1900 */
[--C-:B------:R-:W-:Y:S01]  /*08d0*/  IMAD.WIDE R24, R38, 0x4, R22.reuse ;  /* 0x0000000426187825 */ /* 0x100fe200078e0216 */
[----:B------:R-:W5:Y:S03]  /*08e0*/  @!P0 LDG.E.EL R39, desc[UR6][R28.64] ;  /* 0x000000061c278981 */ /* 0x000f66000c2e1900 */
[----:B------:R-:W-:-:S04]  /*08f0*/  IMAD.WIDE R22, R41, 0x4, R22 ;  /* 0x0000000429167825 */ /* 0x000fc800078e0216 */
[----:B------:R-:W-:Y:S02]  /*0900*/  IMAD.MOV.U32 R36, RZ, RZ, RZ ;  /* 0x000000ffff247224 */ /* 0x000fe400078e00ff */
[----:B------:R-:W-:-:S04]  /*0910*/  IMAD.MOV.U32 R41, RZ, RZ, RZ ;  /* 0x000000ffff297224 */ /* 0x000fc800078e00ff */
[----:B------:R-:W5:Y:S04]  /*0920*/  @!P0 LDG.E.EL R36, desc[UR6][R24.64] ;  /* 0x0000000618248981 */ /* 0x000f68000c2e1900 */
[----:B------:R-:W5:Y:S01]  /*0930*/  @!P0 LDG.E.EL R41, desc[UR6][R22.64] ;  /* 0x0000000616298981 */ /* 0x000f62000c2e1900 */
[----:B------:R-:W0:Y:S01]  /*0940*/  S2UR UR5, SR_CgaCtaId ;  /* 0x00000000000579c3 */ /* 0x000e220000008800 */
[----:B------:R-:W-:Y:S01]  /*0950*/  UMOV UR4, 0x400 ;  /* 0x0000040000047882 */ /* 0x000fe20000000000 */
[----:B--2---:R-:W-:Y:S02]  /*0960*/  FSETP.GT.AND P0, PT, R16, R31, PT ;  /* 0x0000001f1000720b */ /* 0x004fe40003f04000 */
[C---:B---3--:R-:W-:Y:S02]  /*0970*/  FSETP.GT.AND P1, PT, R17.reuse, R30, PT ;  /* 0x0000001e1100720b */ /* 0x048fe40003f24000 */
[----:B------:R-:W-:-:S02]  /*0980*/  FSETP.NAN.AND P3, PT, R17, R17, PT ;  /* 0x000000111100720b */ /* 0x000fc40003f68000 */
[----:B------:R-:W-:-:S07]  /*0990*/  FSETP.NAN.AND P2, PT, R16, R16, PT ;  /* 0x000000101000720b */ /* 0x000fce0003f48000 */
[----:B------:R-:W-:Y:S02]  /*09a0*/  @!P0 FSEL R16, R16, R31, P2 ;  /* 0x0000001f10108208 */ /* 0x000fe40001000000 */
[----:B------:R-:W-:Y:S02]  /*09b0*/  @!P1 FSEL R17, R17, R30, P3 ;  /* 0x0000001e11119208 */ /* 0x000fe40001800000 */
[----:B----4-:R-:W-:Y:S02]  /*09c0*/  FSETP.GT.AND P2, PT, R14, R33, PT ;  /* 0x000000210e00720b */ /* 0x010fe40003f44000 */
[----:B-----5:R-:W-:Y:S02]  /*09d0*/  FSETP.GT.AND P3, PT, R15, R32, PT ;  /* 0x000000200f00720b */ /* 0x020fe40003f64000 */
[----:B------:R-:W-:Y:S02]  /*09e0*/  FSETP.GEU.AND P5, PT, R17, R8, PT ;  /* 0x000000081100720b */ /* 0x000fe40003fae000 */
[----:B------:R-:W-:-:S02]  /*09f0*/  FSETP.GEU.AND P4, PT, R16, R9, PT ;  /* 0x000000091000720b */ /* 0x000fc40003f8e000 */
[----:B------:R-:W-:Y:S02]  /*0a00*/  FSETP.NAN.AND P1, PT, R8, R8, PT ;  /* 0x000000080800720b */ /* 0x000fe40003f28000 */
[----:B------:R-:W-:-:S07]  /*0a10*/  FSETP.NAN.AND P0, PT, R9, R9, PT ;  /* 0x000000090900720b */ /* 0x000fce0003f08000 */
[----:B------:R-:W-:Y:S02]  /*0a20*/  @P5 FSEL R8, R8, R17, P1 ;  /* 0x0000001108085208 */ /* 0x000fe40000800000 */
[----:B------:R-:W-:Y:S02]  /*0a30*/  FSETP.GT.AND P1, PT, R13, R34, PT ;  /* 0x000000220d00720b */ /* 0x000fe40003f24000 */
[----:B------:R-:W-:Y:S02]  /*0a40*/  FSETP.NAN.AND P5, PT, R15, R15, PT ;  /* 0x0000000f0f00720b */ /* 0x000fe40003fa8000 */
[----:B------:R-:W-:Y:S02]  /*0a50*/  @P4 FSEL R9, R9, R16, P0 ;  /* 0x0000001009094208 */ /* 0x000fe40000000000 */
[----:B------:R-:W-:Y:S02]  /*0a60*/  FSETP.GT.AND P0, PT, R12, R35, PT ;  /* 0x000000230c00720b */ /* 0x000fe40003f04000 */
[----:B------:R-:W-:-:S02]  /*0a70*/  FSETP.NAN.AND P4, PT, R14, R14, PT ;  /* 0x0000000e0e00720b */ /* 0x000fc40003f88000 */
[----:B------:R-:W-:Y:S02]  /*0a80*/  @!P3 FSEL R15, R15, R32, P5 ;  /* 0x000000200f0fb208 */ /* 0x000fe40002800000 */
[----:B------:R-:W-:Y:S02]  /*0a90*/  @!P2 FSEL R14, R14, R33, P4 ;  /* 0x000000210e0ea208 */ /* 0x000fe40002000000 */
[----:B------:R-:W-:Y:S02]  /*0aa0*/  FSETP.NAN.AND P5, PT, R13, R13, PT ;  /* 0x0000000d0d00720b */ /* 0x000fe40003fa8000 */
[----:B------:R-:W-:Y:S02]  /*0ab0*/  FSETP.GEU.AND P3, PT, R15, R6, PT ;  /* 0x000000060f00720b */ /* 0x000fe40003f6e000 */
[----:B------:R-:W-:Y:S02]  /*0ac0*/  FSETP.NAN.AND P4, PT, R12, R12, PT ;  /* 0x0000000c0c00720b */ /* 0x000fe40003f88000 */
[----:B------:R-:W-:-:S02]  /*0ad0*/  @!P1 FSEL R13, R13, R34, P5 ;  /* 0x000000220d0d9208 */ /* 0x000fc40002800000 */
[----:B------:R-:W-:Y:S02]  /*0ae0*/  FSETP.GEU.AND P2, PT, R14, R7, PT ;  /* 0x000000070e00720b */ /* 0x000fe40003f4e000 */
[----:B------:R-:W-:Y:S02]  /*0af0*/  @!P0 FSEL R12, R12, R35, P4 ;  /* 0x000000230c0c8208 */ /* 0x000fe40002000000 */
[----:B------:R-:W-:Y:S02]  /*0b00*/  FSETP.GT.AND P4, PT, R10, R37, PT ;  /* 0x000000250a00720b */ /* 0x000fe40003f84000 */
[----:B------:R-:W-:Y:S02]  /*0b10*/  FSETP.NAN.AND P6, PT, R6, R6, PT ;  /* 0x000000060600720b */ /* 0x000fe40003fc8000 */
[----:B------:R-:W-:Y:S02]  /*0b20*/  FSETP.GT.AND P1, PT, R11, R40, PT ;  /* 0x000000280b00720b */ /* 0x000fe40003f24000 */
[----:B------:R-:W-:-:S02]  /*0b30*/  FSETP.NAN.AND P0, PT, R7, R7, PT ;  /* 0x000000070700720b */ /* 0x000fc40003f08000 */
[----:B------:R-:W-:Y:S02]  /*0b40*/  @P3 FSEL R6, R6, R15, P6 ;  /* 0x0000000f06063208 */ /* 0x000fe40003000000 */
[----:B------:R-:W-:Y:S01]  /*0b50*/  FSETP.NAN.AND P3, PT, R11, R11, PT ;  /* 0x0000000b0b00720b */ /* 0x000fe20003f68000 */
[----:B------:R-:W1:Y:S01]  /*0b60*/  S2R R16, SR_TID.X ;  /* 0x0000000000107919 */ /* 0x000e620000002100 */
[----:B------:R-:W-:Y:S02]  /*0b70*/  @P2 FSEL R7, R7, R14, P0 ;  /* 0x0000000e07072208 */ /* 0x000fe40000000000 */
[----:B------:R-:W-:Y:S02]  /*0b80*/  FSETP.GEU.AND P5, PT, R12, R5, PT ;  /* 0x000000050c00720b */ /* 0x000fe40003fae000 */
[----:B------:R-:W-:Y:S02]  /*0b90*/  FSETP.GEU.AND P0, PT, R13, R4, PT ;  /* 0x000000040d00720b */ /* 0x000fe40003f0e000 */
[----:B------:R-:W-:-:S02]  /*0ba0*/  FSETP.NAN.AND P2, PT, R10, R10, PT ;  /* 0x0000000a0a00720b */ /* 0x000fc40003f48000 */
[----:B------:R-:W-:Y:S02]  /*0bb0*/  @!P1 FSEL R11, R11, R40, P3 ;  /* 0x000000280b0b9208 */ /* 0x000fe40001800000 */
[----:B------:R-:W-:Y:S02]  /*0bc0*/  @!P4 FSEL R10, R10, R37, P2 ;  /* 0x000000250a0ac208 */ /* 0x000fe40001000000 */
[----:B------:R-:W-:Y:S02]  /*0bd0*/  FSETP.GEU.AND P1, PT, R11, R2, PT ;  /* 0x000000020b00720b */ /* 0x000fe40003f2e000 */
[----:B------:R-:W-:Y:S02]  /*0be0*/  FSETP.NAN.AND P6, PT, R5, R5, PT ;  /* 0x000000050500720b */ /* 0x000fe40003fc8000 */
[----:B------:R-:W-:Y:S02]  /*0bf0*/  FSETP.NAN.AND P3, PT, R4, R4, PT ;  /* 0x000000040400720b */ /* 0x000fe40003f68000 */
[----:B------:R-:W-:-:S02]  /*0c00*/  FSETP.GEU.AND P2, PT, R10, R3, PT ;  /* 0x000000030a00720b */ /* 0x000fc40003f4e000 */
[----:B------:R-:W-:Y:S02]  /*0c10*/  @P5 FSEL R5, R5, R12, P6 ;  /* 0x0000000c05055208 */ /* 0x000fe40003000000 */
[----:B------:R-:W-:Y:S02]  /*0c20*/  @P0 FSEL R4, R4, R13, P3 ;  /* 0x0000000d04040208 */ /* 0x000fe40001800000 */
[C---:B------:R-:W-:Y:S02]  /*0c30*/  FSETP.NAN.AND P6, PT, R2.reuse, R2, PT ;  /* 0x000000020200720b */ /* 0x040fe40003fc8000 */
[----:B------:R-:W-:Y:S02]  /*0c40*/  FSETP.GEU.AND P0, PT, R9, R0, PT ;  /* 0x000000000900720b */ /* 0x000fe40003f0e000 */
[----:B------:R-:W-:Y:S02]  /*0c50*/  FSETP.NAN.AND P5, PT, R3, R3, PT ;  /* 0x000000030300720b */ /* 0x000fe40003fa8000 */
[----:B------:R-:W-:-:S02]  /*0c60*/  @P1 FSEL R2, R2, R11, P6 ;  /* 0x0000000b02021208 */ /* 0x000fc40003000000 */
[-C--:B------:R-:W-:Y:S02]  /*0c70*/  FSETP.GEU.AND P3, PT, R8, R43.reuse, PT ;  /* 0x0000002b0800720b */ /* 0x080fe40003f6e000 */
[----:B------:R-:W-:Y:S02]  /*0c80*/  @P2 FSEL R3, R3, R10, P5 ;  /* 0x0000000a03032208 */ /* 0x000fe40002800000 */
[----:B------:R-:W-:Y:S02]  /*0c90*/  FSETP.NAN.AND P2, PT, R0, R0, PT ;  /* 0x000000000000720b */ /* 0x000fe40003f48000 */
[----:B------:R-:W-:Y:S02]  /*0ca0*/  FSETP.NAN.AND P5, PT, R43, R43, PT ;  /* 0x0000002b2b00720b */ /* 0x000fe40003fa8000 */
[----:B------:R-:W-:Y:S02]  /*0cb0*/  FSETP.GEU.AND P1, PT, R6, R44, PT ;  /* 0x0000002c0600720b */ /* 0x000fe40003f2e000 */
[----:B------:R-:W-:-:S02]  /*0cc0*/  @P0 SEL R0, R0, R9, P2 ;  /* 0x0000000900000207 */ /* 0x000fc40001000000 */
[-C--:B------:R-:W-:Y:S02]  /*0cd0*/  FSETP.GEU.AND P4, PT, R7, R45.reuse, PT ;  /* 0x0000002d0700720b */ /* 0x080fe40003f8e000 */
[----:B------:R-:W-:Y:S02]  /*0ce0*/  @P3 SEL R43, R43, R8, P5 ;  /* 0x000000082b2b3207 */ /* 0x000fe40002800000 */
[----:B------:R-:W-:Y:S01]  /*0cf0*/  FSETP.NAN.AND P3, PT, R44, R44, PT ;  /* 0x0000002c2c00720b */ /* 0x000fe20003f68000 */
[----:B-1----:R-:W-:Y:S01]  /*0d00*/  IMAD.SHL.U32 R12, R16, 0x20, RZ ;  /* 0x00000020100c7824 */ /* 0x002fe200078e00ff */
[----:B------:R-:W-:-:S03]  /*0d10*/  FSETP.NAN.AND P6, PT, R45, R45, PT ;  /* 0x0000002d2d00720b */ /* 0x000fc60003fc8000 */
[----:B------:R-:W-:Y:S02]  /*0d20*/  @P1 SEL R44, R44, R6, P3 ;  /* 0x000000062c2c1207 */ /* 0x000fe40001800000 */
[----:B------:R-:W-:Y:S02]  /*0d30*/  SHF.R.U32.HI R14, RZ, 0x5, R16 ;  /* 0x00000005ff0e7819 */ /* 0x000fe40000011610 */
[----:B------:R-:W-:Y:S02]  /*0d40*/  FSETP.GEU.AND P2, PT, R5, R42, PT ;  /* 0x0000002a0500720b */ /* 0x000fe40003f4e000 */
[----:B------:R-:W-:Y:S01]  /*0d50*/  FSETP.GEU.AND P0, PT, R4, R39, PT ;  /* 0x000000270400720b */ /* 0x000fe20003f0e000 */
[----:B0-----:R-:W-:Y:S01]  /*0d60*/  UPRMT UR4, UR5, 0x654, UR4 ;  /* 0x0000065405047896 */ /* 0x001fe20008000004 */
[----:B------:R-:W-:Y:S02]  /*0d70*/  @P4 SEL R45, R45, R7, P6 ;  /* 0x000000072d2d4207 */ /* 0x000fe40003000000 */
[----:B------:R-:W-:-:S02]  /*0d80*/  SGXT.U32 R13, R14, 0x2 ;  /* 0x000000020e0d781a */ /* 0x000fc40000000000 */
[----:B------:R-:W-:Y:S02]  /*0d90*/  LOP3.LUT R12, R12, 0x3e0, RZ, 0xc0, !PT ;  /* 0x000003e00c0c7812 */ /* 0x000fe400078ec0ff */
[----:B------:R-:W-:Y:S02]  /*0da0*/  FSETP.NAN.AND P4, PT, R42, R42, PT ;  /* 0x0000002a2a00720b */ /* 0x000fe40003f88000 */
[----:B------:R-:W-:Y:S02]  /*0db0*/  FSETP.GEU.AND P3, PT, R3, R36, PT ;  /* 0x000000240300720b */ /* 0x000fe40003f6e000 */
[----:B------:R-:W-:Y:S02]  /*0dc0*/  FSETP.GEU.AND P1, PT, R2, R41, PT ;  /* 0x000000290200720b */ /* 0x000fe40003f2e000 */
[----:B------:R-:W-:Y:S02]  /*0dd0*/  FSETP.NAN.AND P5, PT, R39, R39, PT ;  /* 0x000000272700720b */ /* 0x000fe40003fa8000 */
[----:B------:R-:W-:-:S02]  /*0de0*/  LOP3.LUT R10, R12, R13, RZ, 0xfc, !PT ;  /* 0x0000000d0c0a7212 */ /* 0x000fc400078efcff */
[----:B------:R-:W-:Y:S02]  /*0df0*/  LEA.HI R11, R12, UR4, RZ, 0x1f ;  /* 0x000000040c0b7c11 */ /* 0x000fe4000f8ff8ff */
[----:B------:R-:W-:Y:S02]  /*0e00*/  @P2 SEL R42, R42, R5, P4 ;  /* 0x000000052a2a2207 */ /* 0x000fe40002000000 */
[----:B------:R-:W-:Y:S02]  /*0e10*/  @P0 SEL R39, R39, R4, P5 ;  /* 0x0000000427270207 */ /* 0x000fe40002800000 */
[----:B------:R-:W-:Y:S02]  /*0e20*/  FSETP.NAN.AND P0, PT, R36, R36, PT ;  /* 0x000000242400720b */ /* 0x000fe40003f08000 */
[----:B------:R-:W-:Y:S01]  /*0e30*/  FSETP.NAN.AND P2, PT, R41, R41, PT ;  /* 0x000000292900720b */ /* 0x000fe20003f48000 */
[----:B------:R-:W-:Y:S01]  /*0e40*/  IMAD R11, R10, 0x4, R11 ;  /* 0x000000040a0b7824 */ /* 0x000fe200078e020b */
[----:B------:R-:W-:-:S02]  /*0e50*/  @P3 SEL R36, R36, R3, P0 ;  /* 0x0000000324243207 */ /* 0x000fc40000000000 */
[----:B------:R-:W-:Y:S02]  /*0e60*/  @P1 SEL R41, R41, R2, P2 ;  /* 0x0000000229291207 */ /* 0x000fe40001000000 */
[----:B------:R0:W-:Y:S04]  /*0e70*/  STS [R11], R0 ;  /* 0x000000000b007388 */ /* 0x0001e80000000800 */
[----:B------:R-:W-:Y:S04]  /*0e80*/  STS [R11+0x10], R43 ;  /* 0x0000102b0b007388 */ /* 0x000fe80000000800 */
[----:B------:R-:W-:Y:S04]  /*0e90*/  STS [R11+0x20], R45 ;  /* 0x0000202d0b007388 */ /* 0x000fe80000000800 */
[----:B------:R-:W-:Y:S04]  /*0ea0*/  STS [R11+0x30], R44 ;  /* 0x0000302c0b007388 */ /* 0x000fe80000000800 */
[----:B------:R-:W-:Y:S04]  /*0eb0*/  STS [R11+0x40], R42 ;  /* 0x0000402a0b007388 */ /* 0x000fe80000000800 */
[----:B------:R-:W-:Y:S04]  /*0ec0*/  STS [R11+0x50], R39 ;  /* 0x000050270b007388 */ /* 0x000fe80000000800 */
[----:B------:R-:W-:Y:S04]  /*0ed0*/  STS [R11+0x60], R36 ;  /* 0x000060240b007388 */ /* 0x000fe80000000800 */
[----:B------:R1:W-:Y:S01]  /*0ee0*/  STS [R11+0x70], R41 ;  /* 0x000070290b007388 */ /* 0x0003e20000000800 */
[----:B------:R-:W-:-:S02]  /*0ef0*/  IMAD.SHL.U32 R6, R16, 0x2, RZ ;  /* 0x0000000210067824 */ /* 0x000fc400078e00ff */
[----:B------:R-:W-:-:S03]  /*0f00*/  IMAD.SHL.U32 R10, R16, 0x4, RZ ;  /* 0x00000004100a7824 */ /* 0x000fc600078e00ff */
[----:B------:R-:W-:Y:S02]  /*0f10*/  LOP3.LUT R6, R6, 0xf0, RZ, 0xc0, !PT ;  /* 0x000000f006067812 */ /* 0x000fe400078ec0ff */
[----:B------:R-:W-:-:S03]  /*0f20*/  LOP3.LUT R10, R10, 0x1fc, RZ, 0xc0, !PT ;  /* 0x000001fc0a0a7812 */ /* 0x000fc600078ec0ff */
[----:B------:R-:W-:-:S04]  /*0f30*/  VIADD R5, R6, UR4 ;  /* 0x0000000406057c36 */ /* 0x000fc80008000000 */
[----:B------:R-:W-:Y:S01]  /*0f40*/  IMAD R5, R10, 0x4, R5 ;  /* 0x000000040a057824 */ /* 0x000fe200078e0205 */
[----:B------:R-:W-:Y:S01]  /*0f50*/  BAR.SYNC.DEFER_BLOCKING 0x0 ;  /* 0x0000000000007b1d */ /* 0x000fe20000010000 */
[----:B------:R-:W-:Y:S01]  /*0f60*/  IMAD.SHL.U32 R3, R18, 0x4, RZ ;  /* 0x0000000412037824 */ /* 0x000fe200078e00ff */
[----:B------:R-:W-:-:S04]  /*0f70*/  SHF.R.S32.HI R9, RZ, 0x1a, R19 ;  /* 0x0000001aff097819 */ /* 0x000fc80000011413 */
[----:B------:R-:W-:Y:S02]  /*0f80*/  LOP3.LUT R20, R20, 0x1c, R3, 0xf8, !PT ;  /* 0x0000001c14147812 */ /* 0x000fe400078ef803 */
[----:B------:R-:W-:Y:S01]  /*0f90*/  SGXT R9, R9, 0x1 ;  /* 0x000000010909781a */ /* 0x000fe20000000200 */
[----:B------:R-:W2:Y:S03]  /*0fa0*/  LDC.64 R2, c[0x0][0x218] ;  /* 0x00008600ff027b82 */ /* 0x000ea60000000a00 */
[----:B------:R-:W-:Y:S01]  /*0fb0*/  LEA.HI R9, R9, R20, RZ, 0x8 ;  /* 0x0000001409097211 */ /* 0x000fe200078f40ff */
[----:B------:R-:W3:Y:S01]  /*0fc0*/  LDS.128 R4, [R5] ;  /* 0x0000000005047984 */ /* 0x000ee20000000c00 */
[----:B0-----:R-:W-:-:S03]  /*0fd0*/  SHF.R.U32.HI R0, RZ, 0x3, R18 ;  /* 0x00000003ff007819 */ /* 0x001fc60000011612 */
[C---:B------:R-:W-:Y:S01]  /*0fe0*/  IMAD.SHL.U32 R8, R9.reuse, 0x40, RZ ;  /* 0x0000004009087824 */ /* 0x040fe200078e00ff */
[----:B-1----:R-:W-:Y:S02]  /*0ff0*/  LOP3.LUT R11, R10, 0x200, RZ, 0xfc, !PT ;  /* 0x000002000a0b7812 */ /* 0x002fe400078efcff */
[----:B------:R-:W-:Y:S02]  /*1000*/  SGXT.U32 R0, R0, 0x4 ;  /* 0x000000040000781a */ /* 0x000fe40000000000 */
[----:B------:R-:W-:Y:S02]  /*1010*/  LOP3.LUT R9, R9, 0xffffff00, RZ, 0xc0, !PT ;  /* 0xffffff0009097812 */ /* 0x000fe400078ec0ff */
[----:B------:R-:W-:Y:S02]  /*1020*/  LOP3.LUT R8, R8, 0xffffc000, RZ, 0xc0, !PT ;  /* 0xffffc00008087812 */ /* 0x000fe400078ec0ff */
[----:B------:R-:W-:Y:S02]  /*1030*/  LOP3.LUT R0, R21, R0, RZ, 0xfc, !PT ;  /* 0x0000000015007212 */ /* 0x000fe400078efcff */
[----:B------:R-:W-:-:S02]  /*1040*/  SHF.R.U32.HI R12, RZ, 0x1, R11 ;  /* 0x00000001ff0c7819 */ /* 0x000fc4000001160b */
[----:B------:R-:W-:Y:S02]  /*1050*/  IADD3 R11, R8, R20, -R9 ;  /* 0x00000014080b7210 */ /* 0x000fe40007ffe809 */
[C---:B------:R-:W-:Y:S02]  /*1060*/  LOP3.LUT R8, R0.reuse, 0x10, RZ, 0xfc, !PT ;  /* 0x0000001000087812 */ /* 0x040fe400078efcff */
[----:B------:R-:W-:Y:S02]  /*1070*/  ISETP.GE.AND P1, PT, R0, 0x40, PT ;  /* 0x000000400000780c */ /* 0x000fe40003f26270 */
[----:B------:R-:W-:Y:S01]  /*1080*/  ISETP.GE.AND P0, PT, R8, 0x40, PT ;  /* 0x000000400800780c */ /* 0x000fe20003f06270 */
[----:B------:R-:W-:Y:S01]  /*1090*/  IMAD R9, R0, 0x100, R11 ;  /* 0x0000010000097824 */ /* 0x000fe200078e020b */
[----:B------:R-:W-:-:S03]  /*10a0*/  LOP3.LUT R12, R12, 0x1f0, RZ, 0xc0, !PT ;  /* 0x000001f00c0c7812 */ /* 0x000fc600078ec0ff */
[----:B--2---:R-:W-:-:S04]  /*10b0*/  IMAD.WIDE R8, R9, 0x4, R2 ;  /* 0x0000000409087825 */ /* 0x004fc800078e0202 */
[----:B------:R-:W-:-:S04]  /*10c0*/  VIADD R13, R12, UR4 ;  /* 0x000000040c0d7c36 */ /* 0x000fc80008000000 */
[----:B------:R-:W-:Y:S01]  /*10d0*/  IMAD R13, R10, 0x4, R13 ;  /* 0x000000040a0d7824 */ /* 0x000fe200078e020d */
[----:B---3--:R0:W-:Y:S02]  /*10e0*/  @!P1 STG.E.128 desc[UR6][R8.64], R4 ;  /* 0x0000000408009986 */ /* 0x0081e4000c101d06 */
[----:B0-----:R-:W-:Y:S05]  /*10f0*/  @P0 EXIT ;  /* 0x000000000000094d */ /* 0x001fea0003800000 */
[----:B------:R-:W0:Y:S01]  /*1100*/  LDS.128 R12, [R13+0x800] ;  /* 0x000800000d0c7984 */ /* 0x000e220000000c00 */
[----:B------:R-:W-:-:S05]  /*1110*/  LOP3.LUT R0, R0, 0x10, RZ, 0xfc, !PT ;  /* 0x0000001000007812 */ /* 0x000fca00078efcff */
[----:B------:R-:W-:-:S04]  /*1120*/  IMAD R11, R0, 0x100, R11 ;  /* 0x00000100000b7824 */ /* 0x000fc800078e020b */
[----:B------:R-:W-:-:S05]  /*1130*/  IMAD.WIDE R2, R11, 0x4, R2 ;  /* 0x000000040b027825 */ /* 0x000fca00078e0202 */
[----:B0-----:R-:W-:Y:S01]  /*1140*/  STG.E.128 desc[UR6][R2.64], R12 ;  /* 0x0000000c02007986 */ /* 0x001fe2000c101d06 */
[----:B------:R-:W-:Y:S05]  /*1150*/  EXIT ;  /* 0x000000000000794d */ /* 0x000fea0003800000 */
.L_x_0:
[----:B------:R-:W-:-:S00]  /*1160*/  BRA `(.L_x_0) ;  /* 0xfffffffc00fc7947 */ /* 0x000fc0000383ffff */
[----:B------:R-:W-:-:S00]  /*1170*/  NOP ;  /* 0x0000000000007918 */ /* 0x000fc00000000000 */
        /* <DEDUP_REMOVED lines=8> */
.L_x_1:


//--------------------- .nv.shared.triton_poi_fused_max_pool2d_with_indices_16 --------------------------
	.section	.nv.shared.triton_poi_fused_max_pool2d_with_indices_16,"aw",@nobits
	.sectionflags	@""
	.align	16
	.zero		1024


//--------------------- .nv.constant0.triton_poi_fused_max_pool2d_with_indices_16 --------------------------
	.section	.nv.constant0.triton_poi_fused_max_pool2d_with_indices_16,"a",@progbits
	.sectionflags	@""
	.align	4
.nv.constant0.triton_poi_fused_max_pool2d_with_indices_16:
	.zero		552
